	.headerflags	@"EF_CUDA_TEXMODE_UNIFIED EF_CUDA_64BIT_ADDRESS EF_CUDA_ACCELERATORS EF_CUDA_SM90 EF_CUDA_VIRTUAL_SM(EF_CUDA_SM90)"
	.elftype	@"ET_EXEC"


//--------------------- .nv.info                  --------------------------
	.section	.nv.info,"",@"SHT_CUDA_INFO"
	.align	4


	//----- nvinfo : EIATTR_REGCOUNT
	.align		4
        /*0000*/ 	.byte	0x04, 0x2f
        /*0002*/ 	.short	(.L_1 - .L_0)
	.align		4
.L_0:
        /*0004*/ 	.word	index@(triton_poi_fused_avg_pool2d_11)
        /*0008*/ 	.word	0x00000010


	//----- nvinfo : EIATTR_MIN_STACK_SIZE
	.align		4
.L_1:
        /*000c*/ 	.byte	0x04, 0x12
        /*000e*/ 	.short	(.L_3 - .L_2)
	.align		4
.L_2:
        /*0010*/ 	.word	index@(triton_poi_fused_avg_pool2d_11)
        /*0014*/ 	.word	0x00000000


	//----- nvinfo : EIATTR_FRAME_SIZE
	.align		4
.L_3:
        /*0018*/ 	.byte	0x04, 0x11
        /*001a*/ 	.short	(.L_5 - .L_4)
	.align		4
.L_4:
        /*001c*/ 	.word	index@(triton_poi_fused_avg_pool2d_11)
        /*0020*/ 	.word	0x00000000


	//----- nvinfo : EIATTR_MIN_STACK_SIZE
	.align		4
.L_5:
        /*0024*/ 	.byte	0x04, 0x12
        /*0026*/ 	.short	(.L_7 - .L_6)
	.align		4
.L_6:
        /*0028*/ 	.word	index@(triton_poi_fused_avg_pool2d_11)
        /*002c*/ 	.word	0x00000000
.L_7:


//--------------------- .nv.info.triton_poi_fused_avg_pool2d_11 --------------------------
	.section	.nv.info.triton_poi_fused_avg_pool2d_11,"",@"SHT_CUDA_INFO"
	.sectionflags	@""
	.align	4


	//----- nvinfo : EIATTR_CUDA_API_VERSION
	.align		4
        /*0000*/ 	.byte	0x04, 0x37
        /*0002*/ 	.short	(.L_9 - .L_8)
.L_8:
        /*0004*/ 	.word	0x0000007c


	//----- nvinfo : EIATTR_KPARAM_INFO
	.align		4
.L_9:
        /*0008*/ 	.byte	0x04, 0x17
        /*000a*/ 	.short	(.L_11 - .L_10)
.L_10:
        /*000c*/ 	.word	0x00000000
        /*0010*/ 	.short	0x0002
        /*0012*/ 	.short	0x0010
        /*0014*/ 	.byte	0x00, 0xf0, 0x11, 0x00


	//----- nvinfo : EIATTR_KPARAM_INFO
	.align		4
.L_11:
        /*0018*/ 	.byte	0x04, 0x17
        /*001a*/ 	.short	(.L_13 - .L_12)
.L_12:
        /*001c*/ 	.word	0x00000000
        /*0020*/ 	.short	0x0001
        /*0022*/ 	.short	0x0008
        /*0024*/ 	.byte	0x00, 0xf4, 0x21, 0x00


	//----- nvinfo : EIATTR_KPARAM_INFO
	.align		4
.L_13:
        /*0028*/ 	.byte	0x04, 0x17
        /*002a*/ 	.short	(.L_15 - .L_14)
.L_14:
        /*002c*/ 	.word	0x00000000
        /*0030*/ 	.short	0x0000
        /*0032*/ 	.short	0x0000
        /*0034*/ 	.byte	0x00, 0xf4, 0x21, 0x00


	//----- nvinfo : EIATTR_SPARSE_MMA_MASK
	.align		4
.L_15:
        /*0038*/ 	.byte	0x03, 0x50
        /*003a*/ 	.short	0x0000


	//----- nvinfo : EIATTR_MAXREG_COUNT
	.align		4
        /*003c*/ 	.byte	0x03, 0x1b
        /*003e*/ 	.short	0x00ff


	//----- nvinfo : EIATTR_EXIT_INSTR_OFFSETS
	.align		4
        /*0040*/ 	.byte	0x04, 0x1c
        /*0042*/ 	.short	(.L_17 - .L_16)


	//   ....[0]....
.L_16:
        /*0044*/ 	.word	0x000002c0


	//----- nvinfo : EIATTR_REQNTID
	.align		4
.L_17:
        /*0048*/ 	.byte	0x04, 0x10
        /*004a*/ 	.short	(.L_19 - .L_18)
.L_18:
        /*004c*/ 	.word	0x00000100
        /*0050*/ 	.word	0x00000001
        /*0054*/ 	.word	0x00000001


	//----- nvinfo : EIATTR_CBANK_PARAM_SIZE
	.align		4
.L_19:
        /*0058*/ 	.byte	0x03, 0x19
        /*005a*/ 	.short	0x0014


	//----- nvinfo : EIATTR_PARAM_CBANK
	.align		4
        /*005c*/ 	.byte	0x04, 0x0a
        /*005e*/ 	.short	(.L_21 - .L_20)
	.align		4
.L_20:
        /*0060*/ 	.word	index@(.nv.constant0.triton_poi_fused_avg_pool2d_11)
        /*0064*/ 	.short	0x0210
        /*0066*/ 	.short	0x0014


	//----- nvinfo : EIATTR_SW_WAR
	.align		4
.L_21:
        /*0068*/ 	.byte	0x04, 0x36
        /*006a*/ 	.short	(.L_23 - .L_22)
.L_22:
        /*006c*/ 	.word	0x00000008
.L_23:


//--------------------- .nv.callgraph             --------------------------
	.section	.nv.callgraph,"",@"SHT_CUDA_CALLGRAPH"
	.align	4
	.sectionentsize	8
	.align		4
        /*0000*/ 	.word	0x00000000
	.align		4
        /*0004*/ 	.word	0xffffffff
	.align		4
        /*0008*/ 	.word	0x00000000
	.align		4
        /*000c*/ 	.word	0xfffffffe
	.align		4
        /*0010*/ 	.word	0x00000000
	.align		4
        /*0014*/ 	.word	0xfffffffd
	.align		4
        /*0018*/ 	.word	0x00000000
	.align		4
        /*001c*/ 	.word	0xfffffffc


//--------------------- .text.triton_poi_fused_avg_pool2d_11 --------------------------
	.section	.text.triton_poi_fused_avg_pool2d_11,"ax",@progbits
	.align	128
        .global         triton_poi_fused_avg_pool2d_11
        .type           triton_poi_fused_avg_pool2d_11,@function
        .size           triton_poi_fused_avg_pool2d_11,(.L_x_1 - triton_poi_fused_avg_pool2d_11)
        .other          triton_poi_fused_avg_pool2d_11,@"STO_CUDA_ENTRY STV_DEFAULT"
triton_poi_fused_avg_pool2d_11:
.text.triton_poi_fused_avg_pool2d_11:
[----:B------:R-:W-:Y:S01]  /*0000*/  LDC R1, c[0x0][0x28] ;  /* 0x00000a00ff017b82 */ /* 0x000fe20000000800 */
[----:B------:R-:W1:Y:S01]  /*0010*/  S2R R0, SR_TID.X ;  /* 0x0000000000007919 */ /* 0x000e620000002100 */
[----:B------:R-:W-:Y:S01]  /*0020*/  ULDC.64 UR4, c[0x0][0x208] ;  /* 0x0000820000047ab9 */ /* 0x000fe20000000a00 */
[----:B------:R-:W2:Y:S01]  /*0030*/  S2R R3, SR_CTAID.X ;  /* 0x0000000000037919 */ /* 0x000ea20000002500 */
[----:B-1----:R-:W-:-:S04]  /*0040*/  SHF.L.U32 R0, R0, 0x1, RZ ;  /* 0x0000000100007819 */ /* 0x002fc800000006ff */
[----:B------:R-:W-:Y:S02]  /*0050*/  LOP3.LUT R0, R0, 0x1fe, RZ, 0xc0, !PT ;  /* 0x000001fe00007812 */ /* 0x000fe400078ec0ff */
[----:B--2---:R-:W-:-:S03]  /*0060*/  SHF.R.S32.HI R5, RZ, 0x16, R3 ;  /* 0x00000016ff057819 */ /* 0x004fc60000011403 */
[----:B------:R-:W-:Y:S01]  /*0070*/  IMAD R0, R3, 0x200, R0 ;  /* 0x0000020003007824 */ /* 0x000fe200078e0200 */
[----:B------:R-:W-:-:S04]  /*0080*/  SGXT R5, R5, 0x1 ;  /* 0x000000010505781a */ /* 0x000fc80000000200 */
[----:B------:R-:W-:Y:S02]  /*0090*/  SHF.R.S32.HI R3, RZ, 0x1f, R0 ;  /* 0x0000001fff037819 */ /* 0x000fe40000011400 */
[-C--:B------:R-:W-:Y:S02]  /*00a0*/  LEA.HI R6, R5, R0.reuse, RZ, 0xb ;  /* 0x0000000005067211 */ /* 0x080fe400078f58ff */
[----:B------:R-:W-:Y:S02]  /*00b0*/  LEA.HI R4, R3, R0, RZ, 0x6 ;  /* 0x0000000003047211 */ /* 0x000fe400078f30ff */
[----:B------:R-:W1:Y:S01]  /*00c0*/  LDC.64 R2, c[0x0][0x210] ;  /* 0x00008400ff027b82 */ /* 0x000e620000000a00 */
[----:B------:R-:W-:Y:S02]  /*00d0*/  SHF.L.U32 R7, R6, 0x2, RZ ;  /* 0x0000000206077819 */ /* 0x000fe400000006ff */
[----:B------:R-:W-:Y:S02]  /*00e0*/  SHF.R.S32.HI R5, RZ, 0x6, R4 ;  /* 0x00000006ff057819 */ /* 0x000fe40000011404 */
[----:B------:R-:W-:-:S02]  /*00f0*/  LOP3.LUT R8, R7, 0xffffe000, RZ, 0xc0, !PT ;  /* 0xffffe00007087812 */ /* 0x000fc400078ec0ff */
[----:B------:R-:W-:Y:S02]  /*0100*/  LEA.HI R6, R5, R5, RZ, 0x5 ;  /* 0x0000000505067211 */ /* 0x000fe400078f28ff */
[----:B------:R-:W-:Y:S02]  /*0110*/  LOP3.LUT R7, R4, 0xffffffc0, RZ, 0xc0, !PT ;  /* 0xffffffc004077812 */ /* 0x000fe400078ec0ff */
[----:B------:R-:W-:Y:S02]  /*0120*/  LOP3.LUT R6, R6, 0x1ffffe0, RZ, 0xc0, !PT ;  /* 0x01ffffe006067812 */ /* 0x000fe400078ec0ff */
[----:B------:R-:W-:-:S03]  /*0130*/  IADD3 R7, R8, R0, -R7 ;  /* 0x0000000008077210 */ /* 0x000fc60007ffe807 */
[----:B------:R-:W-:-:S05]  /*0140*/  IMAD.IADD R6, R5, 0x1, -R6 ;  /* 0x0000000105067824 */ /* 0x000fca00078e0a06 */
[----:B------:R-:W-:-:S04]  /*0150*/  LEA R9, R6, R7, 0x7 ;  /* 0x0000000706097211 */ /* 0x000fc800078e38ff */
[----:B------:R-:W-:Y:S01]  /*0160*/  IADD3 R11, R9, 0x1000, RZ ;  /* 0x00001000090b7810 */ /* 0x000fe20007ffe0ff */
[C---:B------:R-:W-:Y:S01]  /*0170*/  VIADD R7, R9.reuse, 0x40 ;  /* 0x0000004009077836 */ /* 0x040fe20000000000 */
[----:B------:R-:W-:Y:S01]  /*0180*/  IADD3 R13, R9, 0x1040, RZ ;  /* 0x00001040090d7810 */ /* 0x000fe20007ffe0ff */
[----:B-1----:R-:W-:-:S04]  /*0190*/  IMAD.WIDE R4, R9, 0x4, R2 ;  /* 0x0000000409047825 */ /* 0x002fc800078e0202 */
[--C-:B------:R-:W-:Y:S02]  /*01a0*/  IMAD.WIDE R6, R7, 0x4, R2.reuse ;  /* 0x0000000407067825 */ /* 0x100fe400078e0202 */
[----:B------:R-:W2:Y:S02]  /*01b0*/  LDG.E.64 R4, desc[UR4][R4.64] ;  /* 0x0000000404047981 */ /* 0x000ea4000c1e1b00 */
[--C-:B------:R-:W-:Y:S02]  /*01c0*/  IMAD.WIDE R8, R11, 0x4, R2.reuse ;  /* 0x000000040b087825 */ /* 0x100fe400078e0202 */
[----:B------:R-:W2:Y:S01]  /*01d0*/  LDG.E.64 R6, desc[UR4][R6.64] ;  /* 0x0000000406067981 */ /* 0x000ea2000c1e1b00 */
[----:B------:R-:W1:Y:S01]  /*01e0*/  LDC.64 R10, c[0x0][0x218] ;  /* 0x00008600ff0a7b82 */ /* 0x000e620000000a00 */
[----:B------:R-:W-:Y:S02]  /*01f0*/  IMAD.WIDE R2, R13, 0x4, R2 ;  /* 0x000000040d027825 */ /* 0x000fe400078e0202 */
[----:B------:R-:W3:Y:S04]  /*0200*/  LDG.E.64 R8, desc[UR4][R8.64] ;  /* 0x0000000408087981 */ /* 0x000ee8000c1e1b00 */
[----:B------:R-:W4:Y:S01]  /*0210*/  LDG.E.64 R2, desc[UR4][R2.64] ;  /* 0x0000000402027981 */ /* 0x000f22000c1e1b00 */
[----:B--2---:R-:W-:Y:S01]  /*0220*/  FADD R13, R4, R6 ;  /* 0x00000006040d7221 */ /* 0x004fe20000000000 */
[----:B------:R-:W-:-:S03]  /*0230*/  FADD R12, R5, R7 ;  /* 0x00000007050c7221 */ /* 0x000fc60000000000 */
[----:B---3--:R-:W-:Y:S01]  /*0240*/  FADD R13, R8, R13 ;  /* 0x0000000d080d7221 */ /* 0x008fe20000000000 */
[----:B------:R-:W-:-:S03]  /*0250*/  FADD R12, R9, R12 ;  /* 0x0000000c090c7221 */ /* 0x000fc60000000000 */
[----:B----4-:R-:W-:Y:S01]  /*0260*/  FADD R13, R2, R13 ;  /* 0x0000000d020d7221 */ /* 0x010fe20000000000 */
[----:B------:R-:W-:Y:S01]  /*0270*/  FADD R12, R3, R12 ;  /* 0x0000000c030c7221 */ /* 0x000fe20000000000 */
[----:B-1----:R-:W-:-:S04]  /*0280*/  IMAD.WIDE R4, R0, 0x4, R10 ;  /* 0x0000000400047825 */ /* 0x002fc800078e020a */
[----:B------:R-:W-:Y:S01]  /*0290*/  FMUL R6, R13, 0.25 ;  /* 0x3e8000000d067820 */ /* 0x000fe20000400000 */
[----:B------:R-:W-:-:S05]  /*02a0*/  FMUL R7, R12, 0.25 ;  /* 0x3e8000000c077820 */ /* 0x000fca0000400000 */
[----:B------:R-:W-:Y:S01]  /*02b0*/  STG.E.64 desc[UR4][R4.64], R6 ;  /* 0x0000000604007986 */ /* 0x000fe2000c101b04 */
[----:B------:R-:W-:Y:S05]  /*02c0*/  EXIT ;  /* 0x000000000000794d */ /* 0x000fea0003800000 */
.L_x_0:
[----:B------:R-:W-:-:S00]  /*02d0*/  BRA `(.L_x_0) ;  /* 0xfffffffc00fc7947 */ /* 0x000fc0000383ffff */
[----:B------:R-:W-:-:S00]  /*02e0*/  NOP ;  /* 0x0000000000007918 */ /* 0x000fc00000000000 */
        /* <DEDUP_REMOVED lines=9> */
.L_x_1:


//--------------------- .nv.constant0.triton_poi_fused_avg_pool2d_11 --------------------------
	.section	.nv.constant0.triton_poi_fused_avg_pool2d_11,"a",@progbits
	.sectionflags	@""
	.align	4
.nv.constant0.triton_poi_fused_avg_pool2d_11:
	.zero		548
